//
// Generated by NVIDIA NVVM Compiler
//
// Compiler Build ID: CL-36424714
// Cuda compilation tools, release 13.0, V13.0.88
// Based on NVVM 20.0.0
//

.version 9.0
.target sm_100
.address_size 64

	// .globl	_Z10reverseAllPci

.visible .entry _Z10reverseAllPci(
	.param .u64 .ptr .align 1 _Z10reverseAllPci_param_0,
	.param .u32 _Z10reverseAllPci_param_1
)
{
	.reg .pred 	%p<2>;
	.reg .b16 	%rs<3>;
	.reg .b32 	%r<8>;
	.reg .b64 	%rd<7>;

	ld.param.u64 	%rd1, [_Z10reverseAllPci_param_0];
	ld.param.u32 	%r3, [_Z10reverseAllPci_param_1];
	mov.u32 	%r4, %ctaid.x;
	mov.u32 	%r5, %ntid.x;
	mov.u32 	%r6, %tid.x;
	mad.lo.s32 	%r1, %r4, %r5, %r6;
	not.b32 	%r7, %r1;
	add.s32 	%r2, %r3, %r7;
	setp.ge.s32 	%p1, %r1, %r2;
	@%p1 bra 	$L__BB0_2;
	cvta.to.global.u64 	%rd2, %rd1;
	cvt.s64.s32 	%rd3, %r1;
	add.s64 	%rd4, %rd2, %rd3;
	ld.global.u8 	%rs1, [%rd4];
	cvt.s64.s32 	%rd5, %r2;
	add.s64 	%rd6, %rd2, %rd5;
	ld.global.u8 	%rs2, [%rd6];
	st.global.u8 	[%rd4], %rs2;
	st.global.u8 	[%rd6], %rs1;
$L__BB0_2:
	ret;

}


// ===== COMPILED SASS (sm_100) =====

	.target	sm_100

	.elftype	@"ET_EXEC"


//--------------------- .note.nv.tkinfo           --------------------------
	.section	.note.nv.tkinfo,"",@"SHT_NOTE"
	.sectionflags	@"SHF_NOTE_NV_TKINFO"
	.tkinfo
        /*0018*/ 	.word	0x00000002
        /*0030*/ 	.string	""
        /*0030*/ 	.string	"ptxas"
        /*0030*/ 	.string	"Cuda compilation tools, release 13.0, V13.0.88"
        /*0030*/ 	.string	"Build cuda_13.0.r13.0/compiler.36424714_0"
        /*0030*/ 	.string	"-arch sm_100 -m 64 "



//--------------------- .note.nv.cuinfo           --------------------------
	.section	.note.nv.cuinfo,"",@"SHT_NOTE"
	.sectionflags	@"SHF_NOTE_NV_CUINFO"
        /*0018*/ 	.short	0x0002
        /*001a*/ 	.short	0x0064
        /*001c*/ 	.short	0x0082
	.zero		2


//--------------------- .nv.info                  --------------------------
	.section	.nv.info,"",@"SHT_CUDA_INFO"
	.align	4


	//----- nvinfo : EIATTR_REGCOUNT
	.align		4
        /*0000*/ 	.byte	0x04, 0x2f
        /*0002*/ 	.short	(.L_1 - .L_0)
	.align		4
.L_0:
        /*0004*/ 	.word	index@(_Z10reverseAllPci)
        /*0008*/ 	.word	0x0000000c


	//----- nvinfo : EIATTR_FRAME_SIZE
	.align		4
.L_1:
        /*000c*/ 	.byte	0x04, 0x11
        /*000e*/ 	.short	(.L_3 - .L_2)
	.align		4
.L_2:
        /*0010*/ 	.word	index@(_Z10reverseAllPci)
        /*0014*/ 	.word	0x00000000


	//----- nvinfo : EIATTR_MIN_STACK_SIZE
	.align		4
.L_3:
        /*0018*/ 	.byte	0x04, 0x12
        /*001a*/ 	.short	(.L_5 - .L_4)
	.align		4
.L_4:
        /*001c*/ 	.word	index@(_Z10reverseAllPci)
        /*0020*/ 	.word	0x00000000
.L_5:


//--------------------- .nv.compat                --------------------------
	.section	.nv.compat,"",@"SHT_CUDA_COMPAT_INFO"
	.align	4
        /*0000*/ 	.byte	0x02, 0x09, 0x00, 0x00, 0x02, 0x02, 0x01, 0x00, 0x02, 0x05, 0x05, 0x00, 0x03, 0x07, 0x01, 0x01
        /*0010*/ 	.byte	0x02, 0x03, 0x00, 0x00, 0x02, 0x06, 0x01, 0x00, 0x04, 0x0b, 0x08, 0x00, 0x09, 0x00, 0x00, 0x00
        /*0020*/ 	.byte	0x00, 0x00, 0x00, 0x00


//--------------------- .nv.info._Z10reverseAllPci --------------------------
	.section	.nv.info._Z10reverseAllPci,"",@"SHT_CUDA_INFO"
	.sectionflags	@""
	.align	4


	//----- nvinfo : EIATTR_CUDA_API_VERSION
	.align		4
        /*0000*/ 	.byte	0x04, 0x37
        /*0002*/ 	.short	(.L_7 - .L_6)
.L_6:
        /*0004*/ 	.word	0x00000082


	//----- nvinfo : EIATTR_KPARAM_INFO
	.align		4
.L_7:
        /*0008*/ 	.byte	0x04, 0x17
        /*000a*/ 	.short	(.L_9 - .L_8)
.L_8:
        /*000c*/ 	.word	0x00000000
        /*0010*/ 	.short	0x0001
        /*0012*/ 	.short	0x0008
        /*0014*/ 	.byte	0x00, 0xf0, 0x11, 0x00


	//----- nvinfo : EIATTR_KPARAM_INFO
	.align		4
.L_9:
        /*0018*/ 	.byte	0x04, 0x17
        /*001a*/ 	.short	(.L_11 - .L_10)
.L_10:
        /*001c*/ 	.word	0x00000000
        /*0020*/ 	.short	0x0000
        /*0022*/ 	.short	0x0000
        /*0024*/ 	.byte	0x00, 0xf5, 0x21, 0x00


	//----- nvinfo : EIATTR_SPARSE_MMA_MASK
	.align		4
.L_11:
        /*0028*/ 	.byte	0x03, 0x50
        /*002a*/ 	.short	0x0000


	//----- nvinfo : EIATTR_MAXREG_COUNT
	.align		4
        /*002c*/ 	.byte	0x03, 0x1b
        /*002e*/ 	.short	0x00ff


	//----- nvinfo : EIATTR_MERCURY_ISA_VERSION
	.align		4
        /*0030*/ 	.byte	0x03, 0x5f
        /*0032*/ 	.short	0x0101


	//----- nvinfo : EIATTR_VRC_CTA_INIT_COUNT
	.align		4
        /*0034*/ 	.byte	0x02, 0x4a
	.zero		1
	.zero		1


	//----- nvinfo : EIATTR_EXIT_INSTR_OFFSETS
	.align		4
        /*0038*/ 	.byte	0x04, 0x1c
        /*003a*/ 	.short	(.L_13 - .L_12)


	//   ....[0]....
.L_12:
        /*003c*/ 	.word	0x00000090


	//   ....[1]....
        /*0040*/ 	.word	0x00000140


	//----- nvinfo : EIATTR_CBANK_PARAM_SIZE
	.align		4
.L_13:
        /*0044*/ 	.byte	0x03, 0x19
        /*0046*/ 	.short	0x000c


	//----- nvinfo : EIATTR_PARAM_CBANK
	.align		4
        /*0048*/ 	.byte	0x04, 0x0a
        /*004a*/ 	.short	(.L_15 - .L_14)
	.align		4
.L_14:
        /*004c*/ 	.word	index@(.nv.constant0._Z10reverseAllPci)
        /*0050*/ 	.short	0x0380
        /*0052*/ 	.short	0x000c


	//----- nvinfo : EIATTR_SW_WAR
	.align		4
.L_15:
        /*0054*/ 	.byte	0x04, 0x36
        /*0056*/ 	.short	(.L_17 - .L_16)
.L_16:
        /*0058*/ 	.word	0x00000008
.L_17:


//--------------------- .nv.callgraph             --------------------------
	.section	.nv.callgraph,"",@"SHT_CUDA_CALLGRAPH"
	.align	4
	.sectionentsize	8
	.align		4
        /*0000*/ 	.word	0x00000000
	.align		4
        /*0004*/ 	.word	0xffffffff
	.align		4
        /*0008*/ 	.word	0x00000000
	.align		4
        /*000c*/ 	.word	0xfffffffe
	.align		4
        /*0010*/ 	.word	0x00000000
	.align		4
        /*0014*/ 	.word	0xfffffffd
	.align		4
        /*0018*/ 	.word	0x00000000
	.align		4
        /*001c*/ 	.word	0xfffffffc


//--------------------- .text._Z10reverseAllPci   --------------------------
	.section	.text._Z10reverseAllPci,"ax",@progbits
	.align	128
        .global         _Z10reverseAllPci
        .type           _Z10reverseAllPci,@function
        .size           _Z10reverseAllPci,(.L_x_1 - _Z10reverseAllPci)
        .other          _Z10reverseAllPci,@"STO_CUDA_ENTRY STV_DEFAULT"
_Z10reverseAllPci:
.text._Z10reverseAllPci:
[----:B------:R-:W-:Y:S01]  /*0000*/  LDC R1, c[0x0][0x37c] ;  /* 0x0000df00ff017b82 */ /* 0x000fe20000000800 */
[----:B------:R-:W0:Y:S07]  /*0010*/  S2R R3, SR_TID.X ;  /* 0x0000000000037919 */ /* 0x000e2e0000002100 */
[----:B------:R-:W0:Y:S01]  /*0020*/  S2UR UR4, SR_CTAID.X ;  /* 0x00000000000479c3 */ /* 0x000e220000002500 */
[----:B------:R-:W1:Y:S07]  /*0030*/  LDCU UR5, c[0x0][0x388] ;  /* 0x00007100ff0577ac */ /* 0x000e6e0008000800 */
[----:B------:R-:W0:Y:S02]  /*0040*/  LDC R0, c[0x0][0x360] ;  /* 0x0000d800ff007b82 */ /* 0x000e240000000800 */
[----:B0-----:R-:W-:-:S05]  /*0050*/  IMAD R0, R0, UR4, R3 ;  /* 0x0000000400007c24 */ /* 0x001fca000f8e0203 */
[----:B------:R-:W-:-:S05]  /*0060*/  LOP3.LUT R2, RZ, R0, RZ, 0x33, !PT ;  /* 0x00000000ff027212 */ /* 0x000fca00078e33ff */
[----:B-1----:R-:W-:-:S05]  /*0070*/  VIADD R5, R2, UR5 ;  /* 0x0000000502057c36 */ /* 0x002fca0008000000 */
[----:B------:R-:W-:-:S13]  /*0080*/  ISETP.GE.AND P0, PT, R0, R5, PT ;  /* 0x000000050000720c */ /* 0x000fda0003f06270 */
[----:B------:R-:W-:Y:S05]  /*0090*/  @P0 EXIT ;  /* 0x000000000000094d */ /* 0x000fea0003800000 */
[----:B------:R-:W0:Y:S01]  /*00a0*/  LDCU.64 UR6, c[0x0][0x380] ;  /* 0x00007000ff0677ac */ /* 0x000e220008000a00 */
[----:B------:R-:W1:Y:S01]  /*00b0*/  LDCU.64 UR4, c[0x0][0x358] ;  /* 0x00006b00ff0477ac */ /* 0x000e620008000a00 */
[C---:B0-----:R-:W-:Y:S02]  /*00c0*/  IADD3 R4, P1, PT, R5.reuse, UR6, RZ ;  /* 0x0000000605047c10 */ /* 0x041fe4000ff3e0ff */
[C---:B------:R-:W-:Y:S02]  /*00d0*/  IADD3 R2, P0, PT, R0.reuse, UR6, RZ ;  /* 0x0000000600027c10 */ /* 0x040fe4000ff1e0ff */
[----:B------:R-:W-:Y:S02]  /*00e0*/  LEA.HI.X.SX32 R5, R5, UR7, 0x1, P1 ;  /* 0x0000000705057c11 */ /* 0x000fe400088f0eff */
[----:B------:R-:W-:-:S03]  /*00f0*/  LEA.HI.X.SX32 R3, R0, UR7, 0x1, P0 ;  /* 0x0000000700037c11 */ /* 0x000fc600080f0eff */
[----:B-1----:R-:W2:Y:S04]  /*0100*/  LDG.E.U8 R9, desc[UR4][R4.64] ;  /* 0x0000000404097981 */ /* 0x002ea8000c1e1100 */
[----:B------:R-:W3:Y:S04]  /*0110*/  LDG.E.U8 R7, desc[UR4][R2.64] ;  /* 0x0000000402077981 */ /* 0x000ee8000c1e1100 */
[----:B--2---:R-:W-:Y:S04]  /*0120*/  STG.E.U8 desc[UR4][R2.64], R9 ;  /* 0x0000000902007986 */ /* 0x004fe8000c101104 */
[----:B---3--:R-:W-:Y:S01]  /*0130*/  STG.E.U8 desc[UR4][R4.64], R7 ;  /* 0x0000000704007986 */ /* 0x008fe2000c101104 */
[----:B------:R-:W-:Y:S05]  /*0140*/  EXIT ;  /* 0x000000000000794d */ /* 0x000fea0003800000 */
.L_x_0:
[----:B------:R-:W-:-:S00]  /*0150*/  BRA `(.L_x_0) ;  /* 0xfffffffc00fc7947 */ /* 0x000fc0000383ffff */
[----:B------:R-:W-:-:S00]  /*0160*/  NOP ;  /* 0x0000000000007918 */ /* 0x000fc00000000000 */
        /* <DEDUP_REMOVED lines=9> */
.L_x_1:


//--------------------- .nv.shared.reserved.0     --------------------------
	.section	.nv.shared.reserved.0,"aw",@nobits
	.weak		__nv_reservedSMEM_offset_0_alias
	.size		__nv_reservedSMEM_offset_0_alias, 0, 64
	.other		__nv_reservedSMEM_offset_0_alias,@"STO_CUDA_RESERVED_SHARED STV_DEFAULT"
__nv_reservedSMEM_offset_0_alias:
	.zero		0
	.zero		64


//--------------------- .nv.constant0._Z10reverseAllPci --------------------------
	.section	.nv.constant0._Z10reverseAllPci,"a",@progbits
	.sectionflags	@""
	.align	4
.nv.constant0._Z10reverseAllPci:
	.zero		908


//--------------------- SYMBOLS --------------------------

	.type		.nv.reservedSmem.offset0,@object
	.size		.nv.reservedSmem.offset0,0x4
